//
// Generated by NVIDIA NVVM Compiler
//
// Compiler Build ID: CL-36424714
// Cuda compilation tools, release 13.0, V13.0.88
// Based on NVVM 20.0.0
//

.version 9.0
.target sm_100
.address_size 64

	// .globl	default_function_kernel_1
// _ZZ25default_function_kernel_1E14compute_shared has been demoted
// _ZZ25default_function_kernel_1E11ph_4_shared has been demoted

.visible .entry default_function_kernel_1(
	.param .u64 .ptr .align 1 default_function_kernel_1_param_0,
	.param .u64 .ptr .align 1 default_function_kernel_1_param_1,
	.param .u64 .ptr .align 1 default_function_kernel_1_param_2
)
{
	.reg .pred 	%p<3>;
	.reg .b32 	%r<21>;
	.reg .b32 	%f<110>;
	.reg .b64 	%rd<17>;
	// demoted variable
	.shared .align 4 .b8 _ZZ25default_function_kernel_1E14compute_shared[320];
	// demoted variable
	.shared .align 4 .b8 _ZZ25default_function_kernel_1E11ph_4_shared[40];
	ld.param.u64 	%rd4, [default_function_kernel_1_param_0];
	ld.param.u64 	%rd6, [default_function_kernel_1_param_1];
	ld.param.u64 	%rd5, [default_function_kernel_1_param_2];
	cvta.to.global.u64 	%rd7, %rd6;
	mov.u32 	%r1, %ctaid.x;
	mul.wide.u32 	%rd8, %r1, 320;
	add.s64 	%rd9, %rd8, %rd7;
	add.s64 	%rd16, %rd9, 32;
	mov.b32 	%r18, 32;
	mov.u32 	%r9, _ZZ25default_function_kernel_1E14compute_shared;
$L__BB0_1:
	ld.global.nc.f32 	%f33, [%rd16+-32];
	abs.f32 	%f34, %f33;
	add.s32 	%r10, %r9, %r18;
	st.shared.f32 	[%r10+-32], %f34;
	ld.global.nc.f32 	%f35, [%rd16+-28];
	abs.f32 	%f36, %f35;
	st.shared.f32 	[%r10+-28], %f36;
	ld.global.nc.f32 	%f37, [%rd16+-24];
	abs.f32 	%f38, %f37;
	st.shared.f32 	[%r10+-24], %f38;
	ld.global.nc.f32 	%f39, [%rd16+-20];
	abs.f32 	%f40, %f39;
	st.shared.f32 	[%r10+-20], %f40;
	ld.global.nc.f32 	%f41, [%rd16+-16];
	abs.f32 	%f42, %f41;
	st.shared.f32 	[%r10+-16], %f42;
	ld.global.nc.f32 	%f43, [%rd16+-12];
	abs.f32 	%f44, %f43;
	st.shared.f32 	[%r10+-12], %f44;
	ld.global.nc.f32 	%f45, [%rd16+-8];
	abs.f32 	%f46, %f45;
	st.shared.f32 	[%r10+-8], %f46;
	ld.global.nc.f32 	%f47, [%rd16+-4];
	abs.f32 	%f48, %f47;
	st.shared.f32 	[%r10+-4], %f48;
	ld.global.nc.f32 	%f49, [%rd16];
	abs.f32 	%f50, %f49;
	st.shared.f32 	[%r10], %f50;
	ld.global.nc.f32 	%f51, [%rd16+4];
	abs.f32 	%f52, %f51;
	st.shared.f32 	[%r10+4], %f52;
	ld.global.nc.f32 	%f53, [%rd16+8];
	abs.f32 	%f54, %f53;
	st.shared.f32 	[%r10+8], %f54;
	ld.global.nc.f32 	%f55, [%rd16+12];
	abs.f32 	%f56, %f55;
	st.shared.f32 	[%r10+12], %f56;
	ld.global.nc.f32 	%f57, [%rd16+16];
	abs.f32 	%f58, %f57;
	st.shared.f32 	[%r10+16], %f58;
	ld.global.nc.f32 	%f59, [%rd16+20];
	abs.f32 	%f60, %f59;
	st.shared.f32 	[%r10+20], %f60;
	ld.global.nc.f32 	%f61, [%rd16+24];
	abs.f32 	%f62, %f61;
	st.shared.f32 	[%r10+24], %f62;
	ld.global.nc.f32 	%f63, [%rd16+28];
	abs.f32 	%f64, %f63;
	st.shared.f32 	[%r10+28], %f64;
	add.s32 	%r18, %r18, 64;
	add.s64 	%rd16, %rd16, 64;
	setp.ne.s32 	%p1, %r18, 352;
	@%p1 bra 	$L__BB0_1;
	mul.lo.s32 	%r13, %r1, 10;
	cvta.to.global.u64 	%rd10, %rd5;
	mul.wide.u32 	%rd11, %r13, 4;
	add.s64 	%rd12, %rd10, %rd11;
	ld.global.nc.f32 	%f66, [%rd12];
	st.shared.f32 	[_ZZ25default_function_kernel_1E11ph_4_shared], %f66;
	ld.global.nc.f32 	%f67, [%rd12+4];
	st.shared.f32 	[_ZZ25default_function_kernel_1E11ph_4_shared+4], %f67;
	ld.global.nc.f32 	%f68, [%rd12+8];
	st.shared.f32 	[_ZZ25default_function_kernel_1E11ph_4_shared+8], %f68;
	ld.global.nc.f32 	%f69, [%rd12+12];
	st.shared.f32 	[_ZZ25default_function_kernel_1E11ph_4_shared+12], %f69;
	ld.global.nc.f32 	%f70, [%rd12+16];
	st.shared.f32 	[_ZZ25default_function_kernel_1E11ph_4_shared+16], %f70;
	ld.global.nc.f32 	%f71, [%rd12+20];
	st.shared.f32 	[_ZZ25default_function_kernel_1E11ph_4_shared+20], %f71;
	ld.global.nc.f32 	%f72, [%rd12+24];
	st.shared.f32 	[_ZZ25default_function_kernel_1E11ph_4_shared+24], %f72;
	ld.global.nc.f32 	%f73, [%rd12+28];
	st.shared.f32 	[_ZZ25default_function_kernel_1E11ph_4_shared+28], %f73;
	ld.global.nc.f32 	%f74, [%rd12+32];
	st.shared.f32 	[_ZZ25default_function_kernel_1E11ph_4_shared+32], %f74;
	ld.global.nc.f32 	%f75, [%rd12+36];
	st.shared.f32 	[_ZZ25default_function_kernel_1E11ph_4_shared+36], %f75;
	bar.sync 	0;
	add.s32 	%r19, %r9, 160;
	mov.f32 	%f94, 0f00000000;
	mov.b32 	%r20, 160;
	mov.f32 	%f95, %f94;
	mov.f32 	%f96, %f94;
	mov.f32 	%f97, %f94;
	mov.f32 	%f98, %f94;
	mov.f32 	%f99, %f94;
	mov.f32 	%f100, %f94;
	mov.f32 	%f101, %f94;
	mov.f32 	%f102, %f94;
	mov.f32 	%f103, %f94;
	mov.f32 	%f104, %f94;
	mov.f32 	%f105, %f94;
	mov.f32 	%f106, %f94;
	mov.f32 	%f107, %f94;
	mov.f32 	%f108, %f94;
	mov.f32 	%f109, %f94;
$L__BB0_3:
	mov.u32 	%r15, _ZZ25default_function_kernel_1E11ph_4_shared;
	add.s32 	%r16, %r15, %r20;
	ld.shared.f32 	%f76, [%r16+-160];
	ld.shared.f32 	%f77, [%r19+-160];
	fma.rn.f32 	%f109, %f77, %f76, %f109;
	ld.shared.f32 	%f78, [%r19+-140];
	fma.rn.f32 	%f108, %f78, %f76, %f108;
	ld.shared.f32 	%f79, [%r16+-140];
	ld.shared.f32 	%f80, [%r19];
	fma.rn.f32 	%f101, %f80, %f79, %f101;
	ld.shared.f32 	%f81, [%r19+20];
	fma.rn.f32 	%f100, %f81, %f79, %f100;
	ld.shared.f32 	%f82, [%r19+-120];
	fma.rn.f32 	%f107, %f82, %f76, %f107;
	ld.shared.f32 	%f83, [%r19+-100];
	fma.rn.f32 	%f106, %f83, %f76, %f106;
	ld.shared.f32 	%f84, [%r19+40];
	fma.rn.f32 	%f99, %f84, %f79, %f99;
	ld.shared.f32 	%f85, [%r19+60];
	fma.rn.f32 	%f98, %f85, %f79, %f98;
	ld.shared.f32 	%f86, [%r19+-80];
	fma.rn.f32 	%f105, %f86, %f76, %f105;
	ld.shared.f32 	%f87, [%r19+-60];
	fma.rn.f32 	%f104, %f87, %f76, %f104;
	ld.shared.f32 	%f88, [%r19+80];
	fma.rn.f32 	%f97, %f88, %f79, %f97;
	ld.shared.f32 	%f89, [%r19+100];
	fma.rn.f32 	%f96, %f89, %f79, %f96;
	ld.shared.f32 	%f90, [%r19+-40];
	fma.rn.f32 	%f103, %f90, %f76, %f103;
	ld.shared.f32 	%f91, [%r19+-20];
	fma.rn.f32 	%f102, %f91, %f76, %f102;
	ld.shared.f32 	%f92, [%r19+120];
	fma.rn.f32 	%f95, %f92, %f79, %f95;
	ld.shared.f32 	%f93, [%r19+140];
	fma.rn.f32 	%f94, %f93, %f79, %f94;
	add.s32 	%r20, %r20, 4;
	add.s32 	%r19, %r19, 4;
	setp.ne.s32 	%p2, %r20, 180;
	@%p2 bra 	$L__BB0_3;
	cvta.to.global.u64 	%rd13, %rd4;
	shl.b32 	%r17, %r1, 4;
	mul.wide.u32 	%rd14, %r17, 4;
	add.s64 	%rd15, %rd13, %rd14;
	st.global.f32 	[%rd15], %f109;
	st.global.f32 	[%rd15+4], %f108;
	st.global.f32 	[%rd15+8], %f107;
	st.global.f32 	[%rd15+12], %f106;
	st.global.f32 	[%rd15+16], %f105;
	st.global.f32 	[%rd15+20], %f104;
	st.global.f32 	[%rd15+24], %f103;
	st.global.f32 	[%rd15+28], %f102;
	st.global.f32 	[%rd15+32], %f101;
	st.global.f32 	[%rd15+36], %f100;
	st.global.f32 	[%rd15+40], %f99;
	st.global.f32 	[%rd15+44], %f98;
	st.global.f32 	[%rd15+48], %f97;
	st.global.f32 	[%rd15+52], %f96;
	st.global.f32 	[%rd15+56], %f95;
	st.global.f32 	[%rd15+60], %f94;
	ret;

}
	// .globl	default_function_kernel
.visible .entry default_function_kernel(
	.param .u64 .ptr .align 1 default_function_kernel_param_0,
	.param .u64 .ptr .align 1 default_function_kernel_param_1
)
.maxntid 32
{
	.reg .b32 	%r<5>;
	.reg .b32 	%f<4>;
	.reg .b64 	%rd<8>;

	ld.param.u64 	%rd1, [default_function_kernel_param_0];
	ld.param.u64 	%rd2, [default_function_kernel_param_1];
	cvta.to.global.u64 	%rd3, %rd1;
	cvta.to.global.u64 	%rd4, %rd2;
	mov.u32 	%r1, %ctaid.x;
	shl.b32 	%r2, %r1, 5;
	mov.u32 	%r3, %tid.x;
	or.b32  	%r4, %r2, %r3;
	mul.wide.u32 	%rd5, %r4, 4;
	add.s64 	%rd6, %rd4, %rd5;
	ld.global.nc.f32 	%f1, [%rd6];
	mul.f32 	%f2, %f1, 0f3FB8AA3B;
	ex2.approx.f32 	%f3, %f2;
	add.s64 	%rd7, %rd3, %rd5;
	st.global.f32 	[%rd7], %f3;
	ret;

}


// ===== COMPILED SASS (sm_100) =====

	.target	sm_100

	.elftype	@"ET_EXEC"


//--------------------- .note.nv.tkinfo           --------------------------
	.section	.note.nv.tkinfo,"",@"SHT_NOTE"
	.sectionflags	@"SHF_NOTE_NV_TKINFO"
	.tkinfo
        /*0018*/ 	.word	0x00000002
        /*0030*/ 	.string	""
        /*0030*/ 	.string	"ptxas"
        /*0030*/ 	.string	"Cuda compilation tools, release 13.0, V13.0.88"
        /*0030*/ 	.string	"Build cuda_13.0.r13.0/compiler.36424714_0"
        /*0030*/ 	.string	"-arch sm_100 -m 64 "



//--------------------- .note.nv.cuinfo           --------------------------
	.section	.note.nv.cuinfo,"",@"SHT_NOTE"
	.sectionflags	@"SHF_NOTE_NV_CUINFO"
        /*0018*/ 	.short	0x0002
        /*001a*/ 	.short	0x0064
        /*001c*/ 	.short	0x0082
	.zero		2


//--------------------- .nv.info                  --------------------------
	.section	.nv.info,"",@"SHT_CUDA_INFO"
	.align	4


	//----- nvinfo : EIATTR_REGCOUNT
	.align		4
        /*0000*/ 	.byte	0x04, 0x2f
        /*0002*/ 	.short	(.L_1 - .L_0)
	.align		4
.L_0:
        /*0004*/ 	.word	index@(default_function_kernel_1)
        /*0008*/ 	.word	0x00000028


	//----- nvinfo : EIATTR_FRAME_SIZE
	.align		4
.L_1:
        /*000c*/ 	.byte	0x04, 0x11
        /*000e*/ 	.short	(.L_3 - .L_2)
	.align		4
.L_2:
        /*0010*/ 	.word	index@(default_function_kernel_1)
        /*0014*/ 	.word	0x00000000


	//----- nvinfo : EIATTR_REGCOUNT
	.align		4
.L_3:
        /*0018*/ 	.byte	0x04, 0x2f
        /*001a*/ 	.short	(.L_5 - .L_4)
	.align		4
.L_4:
        /*001c*/ 	.word	index@(default_function_kernel)
        /*0020*/ 	.word	0x0000000c


	//----- nvinfo : EIATTR_FRAME_SIZE
	.align		4
.L_5:
        /*0024*/ 	.byte	0x04, 0x11
        /*0026*/ 	.short	(.L_7 - .L_6)
	.align		4
.L_6:
        /*0028*/ 	.word	index@(default_function_kernel)
        /*002c*/ 	.word	0x00000000


	//----- nvinfo : EIATTR_MIN_STACK_SIZE
	.align		4
.L_7:
        /*0030*/ 	.byte	0x04, 0x12
        /*0032*/ 	.short	(.L_9 - .L_8)
	.align		4
.L_8:
        /*0034*/ 	.word	index@(default_function_kernel)
        /*0038*/ 	.word	0x00000000


	//----- nvinfo : EIATTR_MIN_STACK_SIZE
	.align		4
.L_9:
        /*003c*/ 	.byte	0x04, 0x12
        /*003e*/ 	.short	(.L_11 - .L_10)
	.align		4
.L_10:
        /*0040*/ 	.word	index@(default_function_kernel_1)
        /*0044*/ 	.word	0x00000000
.L_11:


//--------------------- .nv.compat                --------------------------
	.section	.nv.compat,"",@"SHT_CUDA_COMPAT_INFO"
	.align	4
        /*0000*/ 	.byte	0x02, 0x09, 0x00, 0x00, 0x02, 0x02, 0x01, 0x00, 0x02, 0x05, 0x05, 0x00, 0x03, 0x07, 0x01, 0x01
        /*0010*/ 	.byte	0x02, 0x03, 0x00, 0x00, 0x02, 0x06, 0x01, 0x00, 0x04, 0x0b, 0x08, 0x00, 0x01, 0x00, 0x00, 0x00
        /*0020*/ 	.byte	0x00, 0x00, 0x00, 0x00


//--------------------- .nv.info.default_function_kernel --------------------------
	.section	.nv.info.default_function_kernel,"",@"SHT_CUDA_INFO"
	.sectionflags	@""
	.align	4


	//----- nvinfo : EIATTR_CUDA_API_VERSION
	.align		4
        /*0000*/ 	.byte	0x04, 0x37
        /*0002*/ 	.short	(.L_13 - .L_12)
.L_12:
        /*0004*/ 	.word	0x00000082


	//----- nvinfo : EIATTR_KPARAM_INFO
	.align		4
.L_13:
        /*0008*/ 	.byte	0x04, 0x17
        /*000a*/ 	.short	(.L_15 - .L_14)
.L_14:
        /*000c*/ 	.word	0x00000000
        /*0010*/ 	.short	0x0001
        /*0012*/ 	.short	0x0008
        /*0014*/ 	.byte	0x00, 0xf5, 0x21, 0x00


	//----- nvinfo : EIATTR_KPARAM_INFO
	.align		4
.L_15:
        /*0018*/ 	.byte	0x04, 0x17
        /*001a*/ 	.short	(.L_17 - .L_16)
.L_16:
        /*001c*/ 	.word	0x00000000
        /*0020*/ 	.short	0x0000
        /*0022*/ 	.short	0x0000
        /*0024*/ 	.byte	0x00, 0xf5, 0x21, 0x00


	//----- nvinfo : EIATTR_SPARSE_MMA_MASK
	.align		4
.L_17:
        /*0028*/ 	.byte	0x03, 0x50
        /*002a*/ 	.short	0x0000


	//----- nvinfo : EIATTR_MAXREG_COUNT
	.align		4
        /*002c*/ 	.byte	0x03, 0x1b
        /*002e*/ 	.short	0x00ff


	//----- nvinfo : EIATTR_MERCURY_ISA_VERSION
	.align		4
        /*0030*/ 	.byte	0x03, 0x5f
        /*0032*/ 	.short	0x0101


	//----- nvinfo : EIATTR_VRC_CTA_INIT_COUNT
	.align		4
        /*0034*/ 	.byte	0x02, 0x4a
	.zero		1
	.zero		1


	//----- nvinfo : EIATTR_EXIT_INSTR_OFFSETS
	.align		4
        /*0038*/ 	.byte	0x04, 0x1c
        /*003a*/ 	.short	(.L_19 - .L_18)


	//   ....[0]....
.L_18:
        /*003c*/ 	.word	0x00000110


	//----- nvinfo : EIATTR_MAX_THREADS
	.align		4
.L_19:
        /*0040*/ 	.byte	0x04, 0x05
        /*0042*/ 	.short	(.L_21 - .L_20)
.L_20:
        /*0044*/ 	.word	0x00000020
        /*0048*/ 	.word	0x00000001
        /*004c*/ 	.word	0x00000001


	//----- nvinfo : EIATTR_CBANK_PARAM_SIZE
	.align		4
.L_21:
        /*0050*/ 	.byte	0x03, 0x19
        /*0052*/ 	.short	0x0010


	//----- nvinfo : EIATTR_PARAM_CBANK
	.align		4
        /*0054*/ 	.byte	0x04, 0x0a
        /*0056*/ 	.short	(.L_23 - .L_22)
	.align		4
.L_22:
        /*0058*/ 	.word	index@(.nv.constant0.default_function_kernel)
        /*005c*/ 	.short	0x0380
        /*005e*/ 	.short	0x0010


	//----- nvinfo : EIATTR_SW_WAR
	.align		4
.L_23:
        /*0060*/ 	.byte	0x04, 0x36
        /*0062*/ 	.short	(.L_25 - .L_24)
.L_24:
        /*0064*/ 	.word	0x00000008
.L_25:


//--------------------- .nv.info.default_function_kernel_1 --------------------------
	.section	.nv.info.default_function_kernel_1,"",@"SHT_CUDA_INFO"
	.sectionflags	@""
	.align	4


	//----- nvinfo : EIATTR_CUDA_API_VERSION
	.align		4
        /*0000*/ 	.byte	0x04, 0x37
        /*0002*/ 	.short	(.L_27 - .L_26)
.L_26:
        /*0004*/ 	.word	0x00000082


	//----- nvinfo : EIATTR_KPARAM_INFO
	.align		4
.L_27:
        /*0008*/ 	.byte	0x04, 0x17
        /*000a*/ 	.short	(.L_29 - .L_28)
.L_28:
        /*000c*/ 	.word	0x00000000
        /*0010*/ 	.short	0x0002
        /*0012*/ 	.short	0x0010
        /*0014*/ 	.byte	0x00, 0xf5, 0x21, 0x00


	//----- nvinfo : EIATTR_KPARAM_INFO
	.align		4
.L_29:
        /*0018*/ 	.byte	0x04, 0x17
        /*001a*/ 	.short	(.L_31 - .L_30)
.L_30:
        /*001c*/ 	.word	0x00000000
        /*0020*/ 	.short	0x0001
        /*0022*/ 	.short	0x0008
        /*0024*/ 	.byte	0x00, 0xf5, 0x21, 0x00


	//----- nvinfo : EIATTR_KPARAM_INFO
	.align		4
.L_31:
        /*0028*/ 	.byte	0x04, 0x17
        /*002a*/ 	.short	(.L_33 - .L_32)
.L_32:
        /*002c*/ 	.word	0x00000000
        /*0030*/ 	.short	0x0000
        /*0032*/ 	.short	0x0000
        /*0034*/ 	.byte	0x00, 0xf5, 0x21, 0x00


	//----- nvinfo : EIATTR_SPARSE_MMA_MASK
	.align		4
.L_33:
        /*0038*/ 	.byte	0x03, 0x50
        /*003a*/ 	.short	0x0000


	//----- nvinfo : EIATTR_MAXREG_COUNT
	.align		4
        /*003c*/ 	.byte	0x03, 0x1b
        /*003e*/ 	.short	0x00ff


	//----- nvinfo : EIATTR_NUM_BARRIERS
	.align		4
        /*0040*/ 	.byte	0x02, 0x4c
        /*0042*/ 	.byte	0x01
	.zero		1


	//----- nvinfo : EIATTR_MERCURY_ISA_VERSION
	.align		4
        /*0044*/ 	.byte	0x03, 0x5f
        /*0046*/ 	.short	0x0101


	//----- nvinfo : EIATTR_VRC_CTA_INIT_COUNT
	.align		4
        /*0048*/ 	.byte	0x02, 0x4a
	.zero		1
	.zero		1


	//----- nvinfo : EIATTR_EXIT_INSTR_OFFSETS
	.align		4
        /*004c*/ 	.byte	0x04, 0x1c
        /*004e*/ 	.short	(.L_35 - .L_34)


	//   ....[0]....
.L_34:
        /*0050*/ 	.word	0x000014d0


	//----- nvinfo : EIATTR_CBANK_PARAM_SIZE
	.align		4
.L_35:
        /*0054*/ 	.byte	0x03, 0x19
        /*0056*/ 	.short	0x0018


	//----- nvinfo : EIATTR_PARAM_CBANK
	.align		4
        /*0058*/ 	.byte	0x04, 0x0a
        /*005a*/ 	.short	(.L_37 - .L_36)
	.align		4
.L_36:
        /*005c*/ 	.word	index@(.nv.constant0.default_function_kernel_1)
        /*0060*/ 	.short	0x0380
        /*0062*/ 	.short	0x0018


	//----- nvinfo : EIATTR_SW_WAR
	.align		4
.L_37:
        /*0064*/ 	.byte	0x04, 0x36
        /*0066*/ 	.short	(.L_39 - .L_38)
.L_38:
        /*0068*/ 	.word	0x00000008
.L_39:


//--------------------- .nv.callgraph             --------------------------
	.section	.nv.callgraph,"",@"SHT_CUDA_CALLGRAPH"
	.align	4
	.sectionentsize	8
	.align		4
        /*0000*/ 	.word	0x00000000
	.align		4
        /*0004*/ 	.word	0xffffffff
	.align		4
        /*0008*/ 	.word	0x00000000
	.align		4
        /*000c*/ 	.word	0xfffffffe
	.align		4
        /*0010*/ 	.word	0x00000000
	.align		4
        /*0014*/ 	.word	0xfffffffd
	.align		4
        /*0018*/ 	.word	0x00000000
	.align		4
        /*001c*/ 	.word	0xfffffffc


//--------------------- .text.default_function_kernel --------------------------
	.section	.text.default_function_kernel,"ax",@progbits
	.align	128
        .global         default_function_kernel
        .type           default_function_kernel,@function
        .size           default_function_kernel,(.L_x_2 - default_function_kernel)
        .other          default_function_kernel,@"STO_CUDA_ENTRY STV_DEFAULT"
default_function_kernel:
.text.default_function_kernel:
[----:B------:R-:W-:Y:S01]  /*0000*/  LDC R1, c[0x0][0x37c] ;  /* 0x0000df00ff017b82 */ /* 0x000fe20000000800 */
[----:B------:R-:W0:Y:S07]  /*0010*/  S2R R7, SR_TID.X ;  /* 0x0000000000077919 */ /* 0x000e2e0000002100 */
[----:B------:R-:W1:Y:S01]  /*0020*/  S2UR UR4, SR_CTAID.X ;  /* 0x00000000000479c3 */ /* 0x000e620000002500 */
[----:B------:R-:W2:Y:S07]  /*0030*/  LDCU.64 UR6, c[0x0][0x358] ;  /* 0x00006b00ff0677ac */ /* 0x000eae0008000a00 */
[----:B------:R-:W3:Y:S08]  /*0040*/  LDC.64 R2, c[0x0][0x388] ;  /* 0x0000e200ff027b82 */ /* 0x000ef00000000a00 */
[----:B------:R-:W4:Y:S01]  /*0050*/  LDC.64 R4, c[0x0][0x380] ;  /* 0x0000e000ff047b82 */ /* 0x000f220000000a00 */
[----:B-1----:R-:W-:-:S06]  /*0060*/  USHF.L.U32 UR4, UR4, 0x5, URZ ;  /* 0x0000000504047899 */ /* 0x002fcc00080006ff */
[----:B0-----:R-:W-:-:S05]  /*0070*/  LOP3.LUT R7, R7, UR4, RZ, 0xfc, !PT ;  /* 0x0000000407077c12 */ /* 0x001fca000f8efcff */
[----:B---3--:R-:W-:-:S06]  /*0080*/  IMAD.WIDE.U32 R2, R7, 0x4, R2 ;  /* 0x0000000407027825 */ /* 0x008fcc00078e0002 */
[----:B--2---:R-:W2:Y:S01]  /*0090*/  LDG.E.CONSTANT R2, desc[UR6][R2.64] ;  /* 0x0000000602027981 */ /* 0x004ea2000c1e9900 */
[----:B----4-:R-:W-:-:S04]  /*00a0*/  IMAD.WIDE.U32 R4, R7, 0x4, R4 ;  /* 0x0000000407047825 */ /* 0x010fc800078e0004 */
[----:B--2---:R-:W-:-:S05]  /*00b0*/  FMUL R0, R2, 1.4426950216293334961 ;  /* 0x3fb8aa3b02007820 */ /* 0x004fca0000400000 */
[----:B------:R-:W-:-:S13]  /*00c0*/  FSETP.GEU.AND P0, PT, R0, -126, PT ;  /* 0xc2fc00000000780b */ /* 0x000fda0003f0e000 */
[----:B------:R-:W-:-:S04]  /*00d0*/  @!P0 FMUL R0, R0, 0.5 ;  /* 0x3f00000000008820 */ /* 0x000fc80000400000 */
[----:B------:R-:W0:Y:S02]  /*00e0*/  MUFU.EX2 R9, R0 ;  /* 0x0000000000097308 */ /* 0x000e240000000800 */
[----:B0-----:R-:W-:-:S05]  /*00f0*/  @!P0 FMUL R9, R9, R9 ;  /* 0x0000000909098220 */ /* 0x001fca0000400000 */
[----:B------:R-:W-:Y:S01]  /*0100*/  STG.E desc[UR6][R4.64], R9 ;  /* 0x0000000904007986 */ /* 0x000fe2000c101906 */
[----:B------:R-:W-:Y:S05]  /*0110*/  EXIT ;  /* 0x000000000000794d */ /* 0x000fea0003800000 */
.L_x_0:
[----:B------:R-:W-:-:S00]  /*0120*/  BRA `(.L_x_0) ;  /* 0xfffffffc00fc7947 */ /* 0x000fc0000383ffff */
[----:B------:R-:W-:-:S00]  /*0130*/  NOP ;  /* 0x0000000000007918 */ /* 0x000fc00000000000 */
        /* <DEDUP_REMOVED lines=12> */
.L_x_2:


//--------------------- .text.default_function_kernel_1 --------------------------
	.section	.text.default_function_kernel_1,"ax",@progbits
	.align	128
        .global         default_function_kernel_1
        .type           default_function_kernel_1,@function
        .size           default_function_kernel_1,(.L_x_3 - default_function_kernel_1)
        .other          default_function_kernel_1,@"STO_CUDA_ENTRY STV_DEFAULT"
default_function_kernel_1:
.text.default_function_kernel_1:
[----:B------:R-:W-:Y:S01]  /*0000*/  LDC R1, c[0x0][0x37c] ;  /* 0x0000df00ff017b82 */ /* 0x000fe20000000800 */
[----:B------:R-:W0:Y:S07]  /*0010*/  S2R R0, SR_CTAID.X ;  /* 0x0000000000007919 */ /* 0x000e2e0000002500 */
[----:B------:R-:W0:Y:S01]  /*0020*/  LDC.64 R24, c[0x0][0x388] ;  /* 0x0000e200ff187b82 */ /* 0x000e220000000a00 */
[----:B------:R-:W1:Y:S07]  /*0030*/  LDCU.64 UR8, c[0x0][0x358] ;  /* 0x00006b00ff0877ac */ /* 0x000e6e0008000a00 */
[----:B------:R-:W2:Y:S01]  /*0040*/  S2UR UR5, SR_CgaCtaId ;  /* 0x00000000000579c3 */ /* 0x000ea20000008800 */
[----:B------:R-:W-:-:S07]  /*0050*/  UMOV UR4, 0x400 ;  /* 0x0000040000047882 */ /* 0x000fce0000000000 */
[----:B------:R-:W3:Y:S01]  /*0060*/  LDC.64 R36, c[0x0][0x380] ;  /* 0x0000e000ff247b82 */ /* 0x000ee20000000a00 */
[----:B0-----:R-:W-:-:S05]  /*0070*/  IMAD.WIDE.U32 R24, R0, 0x140, R24 ;  /* 0x0000014000187825 */ /* 0x001fca00078e0018 */
[----:B-1----:R-:W4:Y:S04]  /*0080*/  LDG.E.CONSTANT R4, desc[UR8][R24.64] ;  /* 0x0000000818047981 */ /* 0x002f28000c1e9900 */
[----:B------:R-:W5:Y:S04]  /*0090*/  LDG.E.CONSTANT R5, desc[UR8][R24.64+0x4] ;  /* 0x0000040818057981 */ /* 0x000f68000c1e9900 */
[----:B------:R-:W3:Y:S04]  /*00a0*/  LDG.E.CONSTANT R6, desc[UR8][R24.64+0x8] ;  /* 0x0000080818067981 */ /* 0x000ee8000c1e9900 */
        /* <DEDUP_REMOVED lines=20> */
[----:B------:R-:W3:Y:S01]  /*01f0*/  LDG.E.CONSTANT R2, desc[UR8][R24.64+0x5c] ;  /* 0x00005c0818027981 */ /* 0x000ee2000c1e9900 */
[----:B--2---:R-:W-:-:S03]  /*0200*/  ULEA UR4, UR5, UR4, 0x18 ;  /* 0x0000000405047291 */ /* 0x004fc6000f8ec0ff */
[----:B------:R-:W2:Y:S04]  /*0210*/  LDG.E.CONSTANT R29, desc[UR8][R24.64+0xa8] ;  /* 0x0000a808181d7981 */ /* 0x000ea8000c1e9900 */
[----:B------:R-:W2:Y:S04]  /*0220*/  LDG.E.CONSTANT R28, desc[UR8][R24.64+0xac] ;  /* 0x0000ac08181c7981 */ /* 0x000ea8000c1e9900 */
[----:B------:R-:W2:Y:S04]  /*0230*/  LDG.E.CONSTANT R31, desc[UR8][R24.64+0xa0] ;  /* 0x0000a008181f7981 */ /* 0x000ea8000c1e9900 */
[----:B------:R-:W2:Y:S01]  /*0240*/  LDG.E.CONSTANT R30, desc[UR8][R24.64+0xa4] ;  /* 0x0000a408181e7981 */ /* 0x000ea2000c1e9900 */
[----:B----4-:R-:W-:Y:S01]  /*0250*/  FADD R4, |R4|, -RZ ;  /* 0x800000ff04047221 */ /* 0x010fe20000000200 */
[----:B-----5:R-:W-:Y:S01]  /*0260*/  FADD R5, |R5|, -RZ ;  /* 0x800000ff05057221 */ /* 0x020fe20000000200 */
[----:B---3--:R-:W-:Y:S01]  /*0270*/  FADD R6, |R6|, -RZ ;  /* 0x800000ff06067221 */ /* 0x008fe20000000200 */
[----:B------:R-:W-:Y:S01]  /*0280*/  FADD R7, |R7|, -RZ ;  /* 0x800000ff07077221 */ /* 0x000fe20000000200 */
[----:B------:R-:W-:Y:S01]  /*0290*/  FADD R12, |R12|, -RZ ;  /* 0x800000ff0c0c7221 */ /* 0x000fe20000000200 */
[----:B------:R-:W-:Y:S01]  /*02a0*/  FADD R13, |R13|, -RZ ;  /* 0x800000ff0d0d7221 */ /* 0x000fe20000000200 */
[----:B------:R-:W-:Y:S01]  /*02b0*/  FADD R14, |R14|, -RZ ;  /* 0x800000ff0e0e7221 */ /* 0x000fe20000000200 */
[----:B------:R-:W-:Y:S01]  /*02c0*/  FADD R15, |R15|, -RZ ;  /* 0x800000ff0f0f7221 */ /* 0x000fe20000000200 */
[----:B------:R0:W-:Y:S04]  /*02d0*/  STS.128 [UR4], R4 ;  /* 0x00000004ff007988 */ /* 0x0001e80008000c04 */
[----:B------:R1:W-:Y:S01]  /*02e0*/  STS.128 [UR4+0x10], R12 ;  /* 0x0000100cff007988 */ /* 0x0003e20008000c04 */
[----:B0-----:R-:W-:Y:S01]  /*02f0*/  FADD R4, |R27|, -RZ ;  /* 0x800000ff1b047221 */ /* 0x001fe20000000200 */
[----:B------:R-:W-:Y:S01]  /*0300*/  FADD R5, |R19|, -RZ ;  /* 0x800000ff13057221 */ /* 0x000fe20000000200 */
[----:B------:R-:W-:Y:S01]  /*0310*/  FADD R6, |R17|, -RZ ;  /* 0x800000ff11067221 */ /* 0x000fe20000000200 */
[----:B------:R-:W-:Y:S01]  /*0320*/  FADD R7, |R16|, -RZ ;  /* 0x800000ff10077221 */ /* 0x000fe20000000200 */
[----:B-1----:R-:W3:Y:S01]  /*0330*/  LDG.E.CONSTANT R12, desc[UR8][R24.64+0x60] ;  /* 0x00006008180c7981 */ /* 0x002ee2000c1e9900 */
[----:B------:R-:W-:-:S03]  /*0340*/  FADD R8, |R8|, -RZ ;  /* 0x800000ff08087221 */ /* 0x000fc60000000200 */
[----:B------:R-:W4:Y:S01]  /*0350*/  LDG.E.CONSTANT R13, desc[UR8][R24.64+0x64] ;  /* 0x00006408180d7981 */ /* 0x000f22000c1e9900 */
[----:B------:R-:W-:-:S03]  /*0360*/  FADD R9, |R9|, -RZ ;  /* 0x800000ff09097221 */ /* 0x000fc60000000200 */
[----:B------:R-:W5:Y:S01]  /*0370*/  LDG.E.CONSTANT R14, desc[UR8][R24.64+0x68] ;  /* 0x00006808180e7981 */ /* 0x000f62000c1e9900 */
[----:B------:R-:W-:-:S03]  /*0380*/  FADD R10, |R10|, -RZ ;  /* 0x800000ff0a0a7221 */ /* 0x000fc60000000200 */
[----:B------:R-:W2:Y:S01]  /*0390*/  LDG.E.CONSTANT R15, desc[UR8][R24.64+0x6c] ;  /* 0x00006c08180f7981 */ /* 0x000ea2000c1e9900 */
[----:B------:R-:W-:-:S03]  /*03a0*/  FADD R11, |R11|, -RZ ;  /* 0x800000ff0b0b7221 */ /* 0x000fc60000000200 */
[----:B------:R0:W-:Y:S04]  /*03b0*/  STS.128 [UR4+0x20], R4 ;  /* 0x00002004ff007988 */ /* 0x0001e80008000c04 */
[----:B------:R-:W2:Y:S04]  /*03c0*/  LDG.E.CONSTANT R27, desc[UR8][R24.64+0x70] ;  /* 0x00007008181b7981 */ /* 0x000ea8000c1e9900 */
[----:B------:R-:W2:Y:S04]  /*03d0*/  LDG.E.CONSTANT R19, desc[UR8][R24.64+0x74] ;  /* 0x0000740818137981 */ /* 0x000ea8000c1e9900 */
[----:B------:R-:W2:Y:S01]  /*03e0*/  LDG.E.CONSTANT R17, desc[UR8][R24.64+0x78] ;  /* 0x0000780818117981 */ /* 0x000ea2000c1e9900 */
[----:B0-----:R-:W-:Y:S01]  /*03f0*/  FADD R4, |R26|, -RZ ;  /* 0x800000ff1a047221 */ /* 0x001fe20000000200 */
[----:B------:R-:W-:-:S02]  /*0400*/  FADD R5, |R23|, -RZ ;  /* 0x800000ff17057221 */ /* 0x000fc40000000200 */
[----:B------:R-:W2:Y:S01]  /*0410*/  LDG.E.CONSTANT R16, desc[UR8][R24.64+0x7c] ;  /* 0x00007c0818107981 */ /* 0x000ea2000c1e9900 */
[----:B------:R-:W-:Y:S01]  /*0420*/  FADD R6, |R22|, -RZ ;  /* 0x800000ff16067221 */ /* 0x000fe20000000200 */
[----:B------:R-:W-:Y:S02]  /*0430*/  FADD R7, |R18|, -RZ ;  /* 0x800000ff12077221 */ /* 0x000fe40000000200 */
[----:B------:R0:W-:Y:S04]  /*0440*/  STS.128 [UR4+0x40], R8 ;  /* 0x00004008ff007988 */ /* 0x0001e80008000c04 */
[----:B------:R1:W-:Y:S04]  /*0450*/  STS.128 [UR4+0x30], R4 ;  /* 0x00003004ff007988 */ /* 0x0003e80008000c04 */
[----:B------:R-:W2:Y:S04]  /*0460*/  LDG.E.CONSTANT R26, desc[UR8][R24.64+0x80] ;  /* 0x00008008181a7981 */ /* 0x000ea8000c1e9900 */
[----:B------:R-:W2:Y:S04]  /*0470*/  LDG.E.CONSTANT R23, desc[UR8][R24.64+0x84] ;  /* 0x0000840818177981 */ /* 0x000ea8000c1e9900 */
[----:B0-----:R-:W2:Y:S04]  /*0480*/  LDG.E.CONSTANT R8, desc[UR8][R24.64+0x90] ;  /* 0x0000900818087981 */ /* 0x001ea8000c1e9900 */
[----:B------:R-:W2:Y:S04]  /*0490*/  LDG.E.CONSTANT R9, desc[UR8][R24.64+0x94] ;  /* 0x0000940818097981 */ /* 0x000ea8000c1e9900 */
[----:B------:R-:W2:Y:S04]  /*04a0*/  LDG.E.CONSTANT R10, desc[UR8][R24.64+0x98] ;  /* 0x00009808180a7981 */ /* 0x000ea8000c1e9900 */
[----:B------:R-:W2:Y:S01]  /*04b0*/  LDG.E.CONSTANT R11, desc[UR8][R24.64+0x9c] ;  /* 0x00009c08180b7981 */ /* 0x000ea2000c1e9900 */
[----:B-1----:R-:W-:Y:S01]  /*04c0*/  FADD R4, |R21|, -RZ ;  /* 0x800000ff15047221 */ /* 0x002fe20000000200 */
[----:B------:R-:W-:Y:S01]  /*04d0*/  FADD R5, |R20|, -RZ ;  /* 0x800000ff14057221 */ /* 0x000fe20000000200 */
[----:B------:R-:W-:Y:S01]  /*04e0*/  FADD R6, |R3|, -RZ ;  /* 0x800000ff03067221 */ /* 0x000fe20000000200 */
[----:B------:R-:W2:Y:S01]  /*04f0*/  LDG.E.CONSTANT R22, desc[UR8][R24.64+0x88] ;  /* 0x0000880818167981 */ /* 0x000ea2000c1e9900 */
[----:B------:R-:W-:-:S03]  /*0500*/  FADD R7, |R2|, -RZ ;  /* 0x800000ff02077221 */ /* 0x000fc60000000200 */
[----:B------:R-:W2:Y:S04]  /*0510*/  LDG.E.CONSTANT R18, desc[UR8][R24.64+0x8c] ;  /* 0x00008c0818127981 */ /* 0x000ea8000c1e9900 */
[----:B------:R-:W2:Y:S04]  /*0520*/  LDG.E.CONSTANT R21, desc[UR8][R24.64+0xb0] ;  /* 0x0000b00818157981 */ /* 0x000ea8000c1e9900 */
[----:B------:R-:W2:Y:S04]  /*0530*/  LDG.E.CONSTANT R20, desc[UR8][R24.64+0xb4] ;  /* 0x0000b40818147981 */ /* 0x000ea8000c1e9900 */
[----:B------:R-:W2:Y:S04]  /*0540*/  LDG.E.CONSTANT R3, desc[UR8][R24.64+0xb8] ;  /* 0x0000b80818037981 */ /* 0x000ea8000c1e9900 */
[----:B------:R-:W2:Y:S04]  /*0550*/  LDG.E.CONSTANT R2, desc[UR8][R24.64+0xbc] ;  /* 0x0000bc0818027981 */ /* 0x000ea8000c1e9900 */
[----:B------:R0:W-:Y:S01]  /*0560*/  STS.128 [UR4+0x50], R4 ;  /* 0x00005004ff007988 */ /* 0x0001e20008000c04 */
[----:B---3--:R-:W-:Y:S01]  /*0570*/  FADD R12, |R12|, -RZ ;  /* 0x800000ff0c0c7221 */ /* 0x008fe20000000200 */
[----:B----4-:R-:W-:Y:S01]  /*0580*/  FADD R13, |R13|, -RZ ;  /* 0x800000ff0d0d7221 */ /* 0x010fe20000000200 */
[----:B-----5:R-:W-:Y:S01]  /*0590*/  FADD R14, |R14|, -RZ ;  /* 0x800000ff0e0e7221 */ /* 0x020fe20000000200 */
[----:B--2---:R-:W-:-:S05]  /*05a0*/  FADD R15, |R15|, -RZ ;  /* 0x800000ff0f0f7221 */ /* 0x004fca0000000200 */
[----:B------:R1:W-:Y:S01]  /*05b0*/  STS.128 [UR4+0x60], R12 ;  /* 0x0000600cff007988 */ /* 0x0003e20008000c04 */
[----:B0-----:R-:W-:-:S03]  /*05c0*/  FADD R4, |R27|, -RZ ;  /* 0x800000ff1b047221 */ /* 0x001fc60000000200 */
[----:B------:R-:W2:Y:S01]  /*05d0*/  LDG.E.CONSTANT R27, desc[UR8][R24.64+0xd0] ;  /* 0x0000d008181b7981 */ /* 0x000ea2000c1e9900 */
[----:B------:R-:W-:-:S03]  /*05e0*/  FADD R5, |R19|, -RZ ;  /* 0x800000ff13057221 */ /* 0x000fc60000000200 */
[----:B------:R-:W3:Y:S01]  /*05f0*/  LDG.E.CONSTANT R19, desc[UR8][R24.64+0xc0] ;  /* 0x0000c00818137981 */ /* 0x000ee2000c1e9900 */
[----:B------:R-:W-:-:S03]  /*0600*/  FADD R6, |R17|, -RZ ;  /* 0x800000ff11067221 */ /* 0x000fc60000000200 */
[----:B------:R-:W4:Y:S01]  /*0610*/  LDG.E.CONSTANT R17, desc[UR8][R24.64+0xc4] ;  /* 0x0000c40818117981 */ /* 0x000f22000c1e9900 */
[----:B------:R-:W-:-:S03]  /*0620*/  FADD R7, |R16|, -RZ ;  /* 0x800000ff10077221 */ /* 0x000fc60000000200 */
[----:B------:R-:W5:Y:S04]  /*0630*/  LDG.E.CONSTANT R16, desc[UR8][R24.64+0xc8] ;  /* 0x0000c80818107981 */ /* 0x000f68000c1e9900 */
[----:B-1----:R-:W2:Y:S04]  /*0640*/  LDG.E.CONSTANT R12, desc[UR8][R24.64+0xcc] ;  /* 0x0000cc08180c7981 */ /* 0x002ea8000c1e9900 */
[----:B------:R0:W-:Y:S04]  /*0650*/  STS.128 [UR4+0x70], R4 ;  /* 0x00007004ff007988 */ /* 0x0001e80008000c04 */
[----:B------:R-:W2:Y:S04]  /*0660*/  LDG.E.CONSTANT R13, desc[UR8][R24.64+0xe4] ;  /* 0x0000e408180d7981 */ /* 0x000ea8000c1e9900 */
[----:B------:R-:W2:Y:S01]  /*0670*/  LDG.E.CONSTANT R14, desc[UR8][R24.64+0xe8] ;  /* 0x0000e808180e7981 */ /* 0x000ea2000c1e9900 */
[----:B------:R-:W-:-:S03]  /*0680*/  FADD R8, |R8|, -RZ ;  /* 0x800000ff08087221 */ /* 0x000fc60000000200 */
[----:B------:R-:W2:Y:S01]  /*0690*/  LDG.E.CONSTANT R15, desc[UR8][R24.64+0xec] ;  /* 0x0000ec08180f7981 */ /* 0x000ea2000c1e9900 */
[----:B------:R-:W-:Y:S01]  /*06a0*/  FADD R9, |R9|, -RZ ;  /* 0x800000ff09097221 */ /* 0x000fe20000000200 */
[----:B------:R-:W-:Y:S01]  /*06b0*/  FADD R10, |R10|, -RZ ;  /* 0x800000ff0a0a7221 */ /* 0x000fe20000000200 */
[----:B------:R-:W-:Y:S01]  /*06c0*/  FADD R11, |R11|, -RZ ;  /* 0x800000ff0b0b7221 */ /* 0x000fe20000000200 */
[----:B0-----:R-:W-:Y:S01]  /*06d0*/  FADD R4, |R26|, -RZ ;  /* 0x800000ff1a047221 */ /* 0x001fe20000000200 */
[----:B------:R-:W-:Y:S01]  /*06e0*/  FADD R5, |R23|, -RZ ;  /* 0x800000ff17057221 */ /* 0x000fe20000000200 */
[----:B------:R-:W2:Y:S01]  /*06f0*/  LDG.E.CONSTANT R26, desc[UR8][R24.64+0xd4] ;  /* 0x0000d408181a7981 */ /* 0x000ea2000c1e9900 */
[----:B------:R-:W-:-:S03]  /*0700*/  FADD R6, |R22|, -RZ ;  /* 0x800000ff16067221 */ /* 0x000fc60000000200 */
[----:B------:R0:W-:Y:S01]  /*0710*/  STS.128 [UR4+0x90], R8 ;  /* 0x00009008ff007988 */ /* 0x0001e20008000c04 */
[----:B------:R-:W-:-:S03]  /*0720*/  FADD R7, |R18|, -RZ ;  /* 0x800000ff12077221 */ /* 0x000fc60000000200 */
[----:B------:R-:W2:Y:S04]  /*0730*/  LDG.E.CONSTANT R23, desc[UR8][R24.64+0xd8] ;  /* 0x0000d80818177981 */ /* 0x000ea8000c1e9900 */
[----:B------:R-:W2:Y:S04]  /*0740*/  LDG.E.CONSTANT R22, desc[UR8][R24.64+0xdc] ;  /* 0x0000dc0818167981 */ /* 0x000ea8000c1e9900 */
[----:B------:R-:W2:Y:S01]  /*0750*/  LDG.E.CONSTANT R18, desc[UR8][R24.64+0xe0] ;  /* 0x0000e00818127981 */ /* 0x000ea2000c1e9900 */
[----:B0-----:R-:W-:Y:S01]  /*0760*/  FADD R8, |R21|, -RZ ;  /* 0x800000ff15087221 */ /* 0x001fe20000000200 */
[----:B------:R-:W-:Y:S01]  /*0770*/  FADD R9, |R20|, -RZ ;  /* 0x800000ff14097221 */ /* 0x000fe20000000200 */
[----:B------:R-:W-:Y:S01]  /*0780*/  FADD R10, |R3|, -RZ ;  /* 0x800000ff030a7221 */ /* 0x000fe20000000200 */
[----:B------:R-:W-:Y:S01]  /*0790*/  FADD R11, |R2|, -RZ ;  /* 0x800000ff020b7221 */ /* 0x000fe20000000200 */
[----:B------:R-:W2:Y:S04]  /*07a0*/  LDG.E.CONSTANT R21, desc[UR8][R24.64+0xf0] ;  /* 0x0000f00818157981 */ /* 0x000ea8000c1e9900 */
[----:B------:R0:W-:Y:S04]  /*07b0*/  STS.128 [UR4+0xb0], R8 ;  /* 0x0000b008ff007988 */ /* 0x0001e80008000c04 */
[----:B------:R-:W2:Y:S04]  /*07c0*/  LDG.E.CONSTANT R20, desc[UR8][R24.64+0xf4] ;  /* 0x0000f40818147981 */ /* 0x000ea8000c1e9900 */
[----:B------:R-:W2:Y:S04]  /*07d0*/  LDG.E.CONSTANT R3, desc[UR8][R24.64+0xf8] ;  /* 0x0000f80818037981 */ /* 0x000ea8000c1e9900 */
[----:B------:R-:W2:Y:S04]  /*07e0*/  LDG.E.CONSTANT R2, desc[UR8][R24.64+0xfc] ;  /* 0x0000fc0818027981 */ /* 0x000ea8000c1e9900 */
[----:B0-----:R-:W2:Y:S04]  /*07f0*/  LDG.E.CONSTANT R8, desc[UR8][R24.64+0x100] ;  /* 0x0001000818087981 */ /* 0x001ea8000c1e9900 */
[----:B------:R-:W2:Y:S04]  /*0800*/  LDG.E.CONSTANT R9, desc[UR8][R24.64+0x104] ;  /* 0x0001040818097981 */ /* 0x000ea8000c1e9900 */
[----:B------:R-:W2:Y:S04]  /*0810*/  LDG.E.CONSTANT R10, desc[UR8][R24.64+0x108] ;  /* 0x00010808180a7981 */ /* 0x000ea8000c1e9900 */
[----:B------:R-:W2:Y:S04]  /*0820*/  LDG.E.CONSTANT R11, desc[UR8][R24.64+0x10c] ;  /* 0x00010c08180b7981 */ /* 0x000ea8000c1e9900 */
[----:B------:R0:W-:Y:S02]  /*0830*/  STS.128 [UR4+0x80], R4 ;  /* 0x00008004ff007988 */ /* 0x0001e40008000c04 */
[----:B0-----:R-:W-:Y:S01]  /*0840*/  FADD R6, |R29|, -RZ ;  /* 0x800000ff1d067221 */ /* 0x001fe20000000200 */
[----:B------:R-:W-:-:S02]  /*0850*/  FADD R7, |R28|, -RZ ;  /* 0x800000ff1c077221 */ /* 0x000fc40000000200 */
[----:B------:R-:W0:Y:S01]  /*0860*/  LDC.64 R28, c[0x0][0x390] ;  /* 0x0000e400ff1c7b82 */ /* 0x000e220000000a00 */
[----:B------:R-:W-:Y:S01]  /*0870*/  FADD R4, |R31|, -RZ ;  /* 0x800000ff1f047221 */ /* 0x000fe20000000200 */
[----:B------:R-:W-:-:S05]  /*0880*/  FADD R5, |R30|, -RZ ;  /* 0x800000ff1e057221 */ /* 0x000fca0000000200 */
[----:B------:R3:W-:Y:S02]  /*0890*/  STS.128 [UR4+0xa0], R4 ;  /* 0x0000a004ff007988 */ /* 0x0007e40008000c04 */
[----:B---3--:R-:W-:Y:S02]  /*08a0*/  FADD R4, |R19|, -RZ ;  /* 0x800000ff13047221 */ /* 0x008fe40000000200 */
[----:B------:R-:W3:Y:S01]  /*08b0*/  LDG.E.CONSTANT R19, desc[UR8][R24.64+0x12c] ;  /* 0x00012c0818137981 */ /* 0x000ee2000c1e9900 */
[----:B----4-:R-:W-:-:S03]  /*08c0*/  FADD R5, |R17|, -RZ ;  /* 0x800000ff11057221 */ /* 0x010fc60000000200 */
[----:B------:R-:W4:Y:S01]  /*08d0*/  LDG.E.CONSTANT R17, desc[UR8][R24.64+0x124] ;  /* 0x0001240818117981 */ /* 0x000f22000c1e9900 */
[----:B-----5:R-:W-:-:S03]  /*08e0*/  FADD R6, |R16|, -RZ ;  /* 0x800000ff10067221 */ /* 0x020fc60000000200 */
[----:B------:R-:W5:Y:S01]  /*08f0*/  LDG.E.CONSTANT R16, desc[UR8][R24.64+0x120] ;  /* 0x0001200818107981 */ /* 0x000f62000c1e9900 */
[----:B--2---:R-:W-:-:S05]  /*0900*/  FADD R7, |R12|, -RZ ;  /* 0x800000ff0c077221 */ /* 0x004fca0000000200 */
[----:B------:R1:W-:Y:S01]  /*0910*/  STS.128 [UR4+0xc0], R4 ;  /* 0x0000c004ff007988 */ /* 0x0003e20008000c04 */
[----:B------:R-:W-:Y:S01]  /*0920*/  FADD R13, |R13|, -RZ ;  /* 0x800000ff0d0d7221 */ /* 0x000fe20000000200 */
[----:B------:R-:W-:Y:S01]  /*0930*/  FADD R14, |R14|, -RZ ;  /* 0x800000ff0e0e7221 */ /* 0x000fe20000000200 */
[----:B------:R-:W-:Y:S01]  /*0940*/  FADD R15, |R15|, -RZ ;  /* 0x800000ff0f0f7221 */ /* 0x000fe20000000200 */
[----:B-1----:R-:W-:Y:S01]  /*0950*/  FADD R4, |R27|, -RZ ;  /* 0x800000ff1b047221 */ /* 0x002fe20000000200 */
[----:B------:R-:W-:Y:S02]  /*0960*/  IMAD R27, R0, 0xa, RZ ;  /* 0x0000000a001b7824 */ /* 0x000fe400078e02ff */
[----:B------:R-:W-:Y:S02]  /*0970*/  FADD R5, |R26|, -RZ ;  /* 0x800000ff1a057221 */ /* 0x000fe40000000200 */
[----:B0-----:R-:W-:-:S04]  /*0980*/  IMAD.WIDE.U32 R26, R27, 0x4, R28 ;  /* 0x000000041b1a7825 */ /* 0x001fc800078e001c */
[----:B------:R-:W-:Y:S02]  /*0990*/  FADD R6, |R23|, -RZ ;  /* 0x800000ff17067221 */ /* 0x000fe40000000200 */
[----:B------:R-:W2:Y:S01]  /*09a0*/  LDG.E.CONSTANT R23, desc[UR8][R24.64+0x13c] ;  /* 0x00013c0818177981 */ /* 0x000ea2000c1e9900 */
[----:B------:R-:W-:-:S03]  /*09b0*/  FADD R7, |R22|, -RZ ;  /* 0x800000ff16077221 */ /* 0x000fc60000000200 */
[----:B------:R-:W2:Y:S01]  /*09c0*/  LDG.E.CONSTANT R22, desc[UR8][R24.64+0x138] ;  /* 0x0001380818167981 */ /* 0x000ea2000c1e9900 */
[----:B------:R-:W-:-:S03]  /*09d0*/  FADD R12, |R18|, -RZ ;  /* 0x800000ff120c7221 */ /* 0x000fc60000000200 */
[----:B------:R0:W-:Y:S04]  /*09e0*/  STS.128 [UR4+0xd0], R4 ;  /* 0x0000d004ff007988 */ /* 0x0001e80008000c04 */
[----:B------:R1:W-:Y:S04]  /*09f0*/  STS.128 [UR4+0xe0], R12 ;  /* 0x0000e00cff007988 */ /* 0x0003e80008000c04 */
[----:B------:R-:W2:Y:S01]  /*0a00*/  LDG.E.CONSTANT R18, desc[UR8][R24.64+0x128] ;  /* 0x0001280818127981 */ /* 0x000ea2000c1e9900 */
[----:B0-----:R-:W-:Y:S01]  /*0a10*/  FADD R4, |R21|, -RZ ;  /* 0x800000ff15047221 */ /* 0x001fe20000000200 */
[----:B------:R-:W-:Y:S01]  /*0a20*/  FADD R5, |R20|, -RZ ;  /* 0x800000ff14057221 */ /* 0x000fe20000000200 */
[----:B------:R-:W-:Y:S01]  /*0a30*/  FADD R6, |R3|, -RZ ;  /* 0x800000ff03067221 */ /* 0x000fe20000000200 */
[----:B------:R-:W2:Y:S01]  /*0a40*/  LDG.E.CONSTANT R20, desc[UR8][R24.64+0x130] ;  /* 0x0001300818147981 */ /* 0x000ea2000c1e9900 */
[----:B------:R-:W-:-:S03]  /*0a50*/  FADD R7, |R2|, -RZ ;  /* 0x800000ff02077221 */ /* 0x000fc60000000200 */
[----:B-1----:R-:W2:Y:S01]  /*0a60*/  LDG.E.CONSTANT R12, desc[UR8][R24.64+0x110] ;  /* 0x00011008180c7981 */ /* 0x002ea2000c1e9900 */
[----:B------:R-:W-:-:S03]  /*0a70*/  FADD R8, |R8|, -RZ ;  /* 0x800000ff08087221 */ /* 0x000fc60000000200 */
[----:B------:R-:W2:Y:S01]  /*0a80*/  LDG.E.CONSTANT R13, desc[UR8][R24.64+0x114] ;  /* 0x00011408180d7981 */ /* 0x000ea2000c1e9900 */
[----:B------:R-:W-:-:S03]  /*0a90*/  FADD R9, |R9|, -RZ ;  /* 0x800000ff09097221 */ /* 0x000fc60000000200 */
[----:B------:R-:W2:Y:S01]  /*0aa0*/  LDG.E.CONSTANT R14, desc[UR8][R24.64+0x118] ;  /* 0x00011808180e7981 */ /* 0x000ea2000c1e9900 */
[----:B------:R-:W-:-:S03]  /*0ab0*/  FADD R10, |R10|, -RZ ;  /* 0x800000ff0a0a7221 */ /* 0x000fc60000000200 */
[----:B------:R-:W2:Y:S01]  /*0ac0*/  LDG.E.CONSTANT R15, desc[UR8][R24.64+0x11c] ;  /* 0x00011c08180f7981 */ /* 0x000ea2000c1e9900 */
[----:B------:R-:W-:-:S03]  /*0ad0*/  FADD R11, |R11|, -RZ ;  /* 0x800000ff0b0b7221 */ /* 0x000fc60000000200 */
[----:B------:R-:W2:Y:S04]  /*0ae0*/  LDG.E.CONSTANT R21, desc[UR8][R24.64+0x134] ;  /* 0x0001340818157981 */ /* 0x000ea8000c1e9900 */
[----:B------:R0:W-:Y:S04]  /*0af0*/  STS.128 [UR4+0xf0], R4 ;  /* 0x0000f004ff007988 */ /* 0x0001e80008000c04 */
[----:B------:R1:W-:Y:S04]  /*0b00*/  STS.128 [UR4+0x100], R8 ;  /* 0x00010008ff007988 */ /* 0x0003e80008000c04 */
[----:B------:R-:W2:Y:S04]  /*0b10*/  LDG.E.CONSTANT R2, desc[UR8][R26.64+0x20] ;  /* 0x000020081a027981 */ /* 0x000ea8000c1e9900 */
[----:B------:R-:W2:Y:S04]  /*0b20*/  LDG.E.CONSTANT R3, desc[UR8][R26.64+0x24] ;  /* 0x000024081a037981 */ /* 0x000ea8000c1e9900 */
[----:B0-----:R-:W2:Y:S04]  /*0b30*/  LDG.E.CONSTANT R4, desc[UR8][R26.64] ;  /* 0x000000081a047981 */ /* 0x001ea8000c1e9900 */
[----:B------:R-:W2:Y:S04]  /*0b40*/  LDG.E.CONSTANT R5, desc[UR8][R26.64+0x4] ;  /* 0x000004081a057981 */ /* 0x000ea8000c1e9900 */
[----:B------:R-:W2:Y:S04]  /*0b50*/  LDG.E.CONSTANT R6, desc[UR8][R26.64+0x8] ;  /* 0x000008081a067981 */ /* 0x000ea8000c1e9900 */
[----:B------:R-:W2:Y:S04]  /*0b60*/  LDG.E.CONSTANT R7, desc[UR8][R26.64+0xc] ;  /* 0x00000c081a077981 */ /* 0x000ea8000c1e9900 */
[----:B-1----:R-:W2:Y:S04]  /*0b70*/  LDG.E.CONSTANT R8, desc[UR8][R26.64+0x10] ;  /* 0x000010081a087981 */ /* 0x002ea8000c1e9900 */
[----:B------:R-:W2:Y:S04]  /*0b80*/  LDG.E.CONSTANT R9, desc[UR8][R26.64+0x14] ;  /* 0x000014081a097981 */ /* 0x000ea8000c1e9900 */
[----:B------:R-:W2:Y:S04]  /*0b90*/  LDG.E.CONSTANT R10, desc[UR8][R26.64+0x18] ;  /* 0x000018081a0a7981 */ /* 0x000ea8000c1e9900 */
[----:B------:R-:W2:Y:S01]  /*0ba0*/  LDG.E.CONSTANT R11, desc[UR8][R26.64+0x1c] ;  /* 0x00001c081a0b7981 */ /* 0x000ea2000c1e9900 */
[----:B------:R-:W0:Y:S01]  /*0bb0*/  S2UR UR6, SR_CgaCtaId ;  /* 0x00000000000679c3 */ /* 0x000e220000008800 */
[----:B------:R-:W-:-:S02]  /*0bc0*/  UMOV UR5, 0x400 ;  /* 0x0000040000057882 */ /* 0x000fc40000000000 */
[----:B0-----:R-:W-:Y:S01]  /*0bd0*/  ULEA UR5, UR6, UR5, 0x18 ;  /* 0x0000000506057291 */ /* 0x001fe2000f8ec0ff */
[----:B---3--:R-:W-:Y:S01]  /*0be0*/  FADD R19, |R19|, -RZ ;  /* 0x800000ff13137221 */ /* 0x008fe20000000200 */
[----:B----4-:R-:W-:Y:S01]  /*0bf0*/  FADD R17, |R17|, -RZ ;  /* 0x800000ff11117221 */ /* 0x010fe20000000200 */
[----:B-----5:R-:W-:Y:S01]  /*0c00*/  FADD R16, |R16|, -RZ ;  /* 0x800000ff10107221 */ /* 0x020fe20000000200 */
[----:B--2---:R-:W-:Y:S01]  /*0c10*/  FADD R23, |R23|, -RZ ;  /* 0x800000ff17177221 */ /* 0x004fe20000000200 */
[----:B------:R-:W-:Y:S01]  /*0c20*/  FADD R22, |R22|, -RZ ;  /* 0x800000ff16167221 */ /* 0x000fe20000000200 */
[----:B------:R-:W-:Y:S01]  /*0c30*/  FADD R18, |R18|, -RZ ;  /* 0x800000ff12127221 */ /* 0x000fe20000000200 */
[----:B------:R-:W-:Y:S01]  /*0c40*/  FADD R20, |R20|, -RZ ;  /* 0x800000ff14147221 */ /* 0x000fe20000000200 */
[----:B------:R-:W-:Y:S01]  /*0c50*/  FADD R12, |R12|, -RZ ;  /* 0x800000ff0c0c7221 */ /* 0x000fe20000000200 */
[----:B------:R-:W-:Y:S01]  /*0c60*/  FADD R13, |R13|, -RZ ;  /* 0x800000ff0d0d7221 */ /* 0x000fe20000000200 */
[----:B------:R-:W-:Y:S01]  /*0c70*/  FADD R14, |R14|, -RZ ;  /* 0x800000ff0e0e7221 */ /* 0x000fe20000000200 */
[----:B------:R-:W-:Y:S01]  /*0c80*/  FADD R15, |R15|, -RZ ;  /* 0x800000ff0f0f7221 */ /* 0x000fe20000000200 */
[----:B------:R-:W-:-:S04]  /*0c90*/  FADD R21, |R21|, -RZ ;  /* 0x800000ff15157221 */ /* 0x000fc80000000200 */
[----:B------:R-:W-:Y:S04]  /*0ca0*/  STS.128 [UR4+0x110], R12 ;  /* 0x0001100cff007988 */ /* 0x000fe80008000c04 */
[----:B------:R-:W-:Y:S04]  /*0cb0*/  STS.128 [UR4+0x120], R16 ;  /* 0x00012010ff007988 */ /* 0x000fe80008000c04 */
[----:B------:R-:W-:Y:S04]  /*0cc0*/  STS.128 [UR4+0x130], R20 ;  /* 0x00013014ff007988 */ /* 0x000fe80008000c04 */
[----:B------:R-:W-:Y:S04]  /*0cd0*/  STS.64 [UR4+0x160], R2 ;  /* 0x00016002ff007988 */ /* 0x000fe80008000a04 */
[----:B------:R-:W-:Y:S04]  /*0ce0*/  STS.128 [UR4+0x140], R4 ;  /* 0x00014004ff007988 */ /* 0x000fe80008000c04 */
[----:B------:R-:W-:Y:S01]  /*0cf0*/  STS.128 [UR4+0x150], R8 ;  /* 0x00015008ff007988 */ /* 0x000fe20008000c04 */
[----:B------:R-:W-:Y:S06]  /*0d00*/  BAR.SYNC.DEFER_BLOCKING 0x0 ;  /* 0x0000000000007b1d */ /* 0x000fec0000010000 */
[----:B------:R-:W-:Y:S04]  /*0d10*/  LDS.128 R32, [UR4+0x140] ;  /* 0x00014004ff207984 */ /* 0x000fe80008000c00 */
[----:B------:R-:W0:Y:S04]  /*0d20*/  LDS.128 R8, [UR4] ;  /* 0x00000004ff087984 */ /* 0x000e280008000c00 */
[----:B------:R-:W1:Y:S04]  /*0d30*/  LDS.128 R16, [UR4+0x10] ;  /* 0x00001004ff107984 */ /* 0x000e680008000c00 */
[----:B------:R-:W2:Y:S04]  /*0d40*/  LDS.128 R12, [UR4+0x20] ;  /* 0x00002004ff0c7984 */ /* 0x000ea80008000c00 */
[----:B------:R-:W3:Y:S04]  /*0d50*/  LDS.128 R20, [UR4+0x150] ;  /* 0x00015004ff147984 */ /* 0x000ee80008000c00 */
[----:B------:R-:W-:Y:S01]  /*0d60*/  LDS.128 R4, [UR4+0x30] ;  /* 0x00003004ff047984 */ /* 0x000fe20008000c00 */
[----:B------:R-:W4:Y:S03]  /*0d70*/  S2UR UR7, SR_CgaCtaId ;  /* 0x00000000000779c3 */ /* 0x000f260000008800 */
[----:B------:R-:W-:Y:S01]  /*0d80*/  LDS.128 R28, [UR4+0xa0] ;  /* 0x0000a004ff1c7984 */ /* 0x000fe20008000c00 */
[----:B0-----:R-:W-:-:S04]  /*0d90*/  FFMA R24, R32, R8, RZ ;  /* 0x0000000820187223 */ /* 0x001fc800000000ff */
[----:B------:R-:W-:Y:S01]  /*0da0*/  FFMA R25, R33, R9, R24 ;  /* 0x0000000921197223 */ /* 0x000fe20000000018 */
[----:B-1----:R-:W-:-:S03]  /*0db0*/  FFMA R2, R32, R17, RZ ;  /* 0x0000001120027223 */ /* 0x002fc600000000ff */
[C---:B------:R-:W-:Y:S01]  /*0dc0*/  FFMA R10, R34.reuse, R10, R25 ;  /* 0x0000000a220a7223 */ /* 0x040fe20000000019 */
[----:B------:R-:W-:Y:S01]  /*0dd0*/  FFMA R9, R33, R18, R2 ;  /* 0x0000001221097223 */ /* 0x000fe20000000002 */
[----:B------:R-:W0:Y:S02]  /*0de0*/  LDS.128 R24, [UR4+0x60] ;  /* 0x00006004ff187984 */ /* 0x000e240008000c00 */
[----:B------:R-:W-:Y:S01]  /*0df0*/  FFMA R3, R35, R11, R10 ;  /* 0x0000000b23037223 */ /* 0x000fe2000000000a */
[----:B------:R-:W-:Y:S02]  /*0e00*/  FFMA R2, R34, R19, R9 ;  /* 0x0000001322027223 */ /* 0x000fe40000000009 */
[----:B------:R-:W1:Y:S01]  /*0e10*/  LDS.128 R8, [UR4+0x50] ;  /* 0x00005004ff087984 */ /* 0x000e620008000c00 */
[----:B------:R-:W-:-:S05]  /*0e20*/  SHF.L.U32 R17, R0, 0x4, RZ ;  /* 0x0000000400117819 */ /* 0x000fca00000006ff */
[----:B------:R-:W-:-:S04]  /*0e30*/  IMAD.WIDE.U32 R36, R17, 0x4, R36 ;  /* 0x0000000411247825 */ /* 0x000fc800078e0024 */
[----:B--2---:R-:W-:Y:S01]  /*0e40*/  FFMA R17, R35, R12, R2 ;  /* 0x0000000c23117223 */ /* 0x004fe20000000002 */
[----:B---3--:R-:W-:-:S03]  /*0e50*/  FFMA R3, R20, R16, R3 ;  /* 0x0000001014037223 */ /* 0x008fc60000000003 */
[----:B------:R-:W-:Y:S02]  /*0e60*/  FFMA R0, R20, R13, R17 ;  /* 0x0000000d14007223 */ /* 0x000fe40000000011 */
[----:B------:R-:W2:Y:S01]  /*0e70*/  LDS.128 R16, [UR4+0x70] ;  /* 0x00007004ff107984 */ /* 0x000ea20008000c00 */
[C---:B0-----:R-:W-:Y:S01]  /*0e80*/  FFMA R2, R32.reuse, R25, RZ ;  /* 0x0000001920027223 */ /* 0x041fe200000000ff */
[----:B-1----:R-:W-:-:S04]  /*0e90*/  FFMA R8, R32, R8, RZ ;  /* 0x0000000820087223 */ /* 0x002fc800000000ff */
[C---:B------:R-:W-:Y:S01]  /*0ea0*/  FFMA R9, R33.reuse, R9, R8 ;  /* 0x0000000921097223 */ /* 0x040fe20000000008 */
[----:B------:R-:W-:-:S03]  /*0eb0*/  FFMA R2, R33, R26, R2 ;  /* 0x0000001a21027223 */ /* 0x000fc60000000002 */
[C---:B------:R-:W-:Y:S01]  /*0ec0*/  FFMA R10, R34.reuse, R10, R9 ;  /* 0x0000000a220a7223 */ /* 0x040fe20000000009 */
[----:B------:R-:W-:-:S03]  /*0ed0*/  FFMA R27, R34, R27, R2 ;  /* 0x0000001b221b7223 */ /* 0x000fc60000000002 */
[----:B------:R-:W-:Y:S02]  /*0ee0*/  FFMA R2, R35, R11, R10 ;  /* 0x0000000b23027223 */ /* 0x000fe4000000000a */
[----:B------:R-:W0:Y:S01]  /*0ef0*/  LDS.128 R8, [UR5+0x40] ;  /* 0x00004005ff087984 */ /* 0x000e220008000c00 */
[----:B------:R-:W-:-:S04]  /*0f00*/  FFMA R14, R32, R14, RZ ;  /* 0x0000000e200e7223 */ /* 0x000fc800000000ff */
[----:B------:R-:W-:-:S04]  /*0f10*/  FFMA R15, R33, R15, R14 ;  /* 0x0000000f210f7223 */ /* 0x000fc8000000000e */
[----:B------:R-:W-:Y:S01]  /*0f20*/  FFMA R4, R34, R4, R15 ;  /* 0x0000000422047223 */ /* 0x000fe2000000000f */
[C---:B------:R-:W-:Y:S01]  /*0f30*/  FFMA R7, R32.reuse, R7, RZ ;  /* 0x0000000720077223 */ /* 0x040fe200000000ff */
[----:B------:R-:W1:Y:S02]  /*0f40*/  LDS.128 R12, [UR4+0x80] ;  /* 0x00008004ff0c7984 */ /* 0x000e640008000c00 */
[----:B------:R-:W-:Y:S01]  /*0f50*/  FFMA R5, R35, R5, R4 ;  /* 0x0000000523057223 */ /* 0x000fe20000000004 */
[----:B--2---:R-:W-:-:S03]  /*0f60*/  FFMA R4, R32, R18, RZ ;  /* 0x0000001220047223 */ /* 0x004fc600000000ff */
[----:B------:R-:W-:Y:S01]  /*0f70*/  FFMA R18, R20, R6, R5 ;  /* 0x0000000614127223 */ /* 0x000fe20000000005 */
[----:B------:R-:W-:Y:S01]  /*0f80*/  FFMA R19, R33, R19, R4 ;  /* 0x0000001321137223 */ /* 0x000fe20000000004 */
[----:B0-----:R-:W-:Y:S02]  /*0f90*/  FFMA R8, R8, R33, R7 ;  /* 0x0000002108087223 */ /* 0x001fe40000000007 */
[----:B------:R-:W0:Y:S01]  /*0fa0*/  LDS.128 R4, [UR5+0x90] ;  /* 0x00009005ff047984 */ /* 0x000e220008000c00 */
[----:B------:R-:W-:Y:S01]  /*0fb0*/  UMOV UR6, 0x400 ;  /* 0x0000040000067882 */ /* 0x000fe20000000000 */
[----:B------:R-:W-:Y:S01]  /*0fc0*/  FFMA R9, R34, R9, R8 ;  /* 0x0000000922097223 */ /* 0x000fe20000000008 */
[----:B----4-:R-:W-:Y:S01]  /*0fd0*/  ULEA UR6, UR7, UR6, 0x18 ;  /* 0x0000000607067291 */ /* 0x010fe2000f8ec0ff */
[----:B-1----:R-:W-:Y:S02]  /*0fe0*/  FFMA R15, R32, R15, RZ ;  /* 0x0000000f200f7223 */ /* 0x002fe400000000ff */
[C---:B------:R-:W-:Y:S01]  /*0ff0*/  FFMA R10, R35.reuse, R10, R9 ;  /* 0x0000000a230a7223 */ /* 0x040fe20000000009 */
[----:B------:R-:W-:Y:S01]  /*1000*/  STG.E desc[UR8][R36.64], R3 ;  /* 0x0000000324007986 */ /* 0x000fe2000c101908 */
[----:B------:R-:W-:Y:S01]  /*1010*/  FFMA R12, R34, R12, R19 ;  /* 0x0000000c220c7223 */ /* 0x000fe20000000013 */
[----:B------:R-:W-:Y:S01]  /*1020*/  FFMA R16, R35, R16, R27 ;  /* 0x0000001023107223 */ /* 0x000fe2000000001b */
[----:B0-----:R-:W-:-:S04]  /*1030*/  FFMA R4, R4, R33, R15 ;  /* 0x0000002104047223 */ /* 0x001fc8000000000f */
[----:B------:R-:W-:Y:S01]  /*1040*/  FFMA R5, R34, R5, R4 ;  /* 0x0000000522057223 */ /* 0x000fe20000000004 */
[C---:B------:R-:W-:Y:S01]  /*1050*/  FFMA R4, R20.reuse, R24, R2 ;  /* 0x0000001814047223 */ /* 0x040fe20000000002 */
[C---:B------:R-:W-:Y:S01]  /*1060*/  FFMA R24, R20.reuse, R11, R10 ;  /* 0x0000000b14187223 */ /* 0x040fe2000000000a */
[----:B------:R-:W0:Y:S04]  /*1070*/  LDS.64 R2, [UR6+0x160] ;  /* 0x00016006ff027984 */ /* 0x000e280008000a00 */
[----:B------:R-:W1:Y:S01]  /*1080*/  LDS.128 R8, [UR4+0xb0] ;  /* 0x0000b004ff087984 */ /* 0x000e620008000c00 */
[C---:B------:R-:W-:Y:S01]  /*1090*/  FFMA R13, R35.reuse, R13, R12 ;  /* 0x0000000d230d7223 */ /* 0x040fe2000000000c */
[----:B------:R-:W-:Y:S01]  /*10a0*/  FFMA R17, R20, R17, R16 ;  /* 0x0000001114117223 */ /* 0x000fe20000000010 */
[----:B------:R-:W-:-:S02]  /*10b0*/  FFMA R6, R35, R6, R5 ;  /* 0x0000000623067223 */ /* 0x000fc40000000005 */
[C---:B------:R-:W-:Y:S02]  /*10c0*/  FFMA R16, R20.reuse, R14, R13 ;  /* 0x0000000e14107223 */ /* 0x040fe4000000000d */
[----:B------:R-:W2:Y:S01]  /*10d0*/  LDS.128 R12, [UR4+0xc0] ;  /* 0x0000c004ff0c7984 */ /* 0x000ea20008000c00 */
[----:B------:R-:W-:Y:S01]  /*10e0*/  FFMA R5, R21, R28, RZ ;  /* 0x0000001c15057223 */ /* 0x000fe200000000ff */
[----:B------:R-:W-:Y:S02]  /*10f0*/  FFMA R20, R20, R7, R6 ;  /* 0x0000000714147223 */ /* 0x000fe40000000006 */
[----:B------:R-:W-:Y:S01]  /*1100*/  STG.E desc[UR8][R36.64+0x10], R4 ;  /* 0x0000100424007986 */ /* 0x000fe2000c101908 */
[----:B------:R-:W-:-:S03]  /*1110*/  FFMA R26, R22, R29, R5 ;  /* 0x0000001d161a7223 */ /* 0x000fc60000000005 */
[----:B------:R-:W3:Y:S01]  /*1120*/  LDS.128 R4, [UR4+0xd0] ;  /* 0x0000d004ff047984 */ /* 0x000ee20008000c00 */
[----:B------:R-:W-:-:S03]  /*1130*/  FFMA R19, R23, R30, R26 ;  /* 0x0000001e17137223 */ /* 0x000fc6000000001a */
[----:B------:R0:W-:Y:S04]  /*1140*/  STG.E desc[UR8][R36.64+0x4], R0 ;  /* 0x0000040024007986 */ /* 0x0001e8000c101908 */
[----:B------:R-:W-:Y:S04]  /*1150*/  STG.E desc[UR8][R36.64+0x8], R18 ;  /* 0x0000081224007986 */ /* 0x000fe8000c101908 */
[----:B------:R-:W-:Y:S04]  /*1160*/  STG.E desc[UR8][R36.64+0x14], R17 ;  /* 0x0000141124007986 */ /* 0x000fe8000c101908 */
[----:B------:R-:W-:Y:S01]  /*1170*/  STG.E desc[UR8][R36.64+0x18], R16 ;  /* 0x0000181024007986 */ /* 0x000fe2000c101908 */
[----:B0-----:R-:W-:-:S03]  /*1180*/  FFMA R0, R2, R31, R19 ;  /* 0x0000001f02007223 */ /* 0x001fc60000000013 */
[----:B------:R-:W0:Y:S01]  /*1190*/  LDS.128 R16, [UR4+0xf0] ;  /* 0x0000f004ff107984 */ /* 0x000e220008000c00 */
[----:B-1----:R-:W-:-:S04]  /*11a0*/  FFMA R9, R21, R9, RZ ;  /* 0x0000000915097223 */ /* 0x002fc800000000ff */
[----:B------:R-:W-:Y:S01]  /*11b0*/  FFMA R10, R22, R10, R9 ;  /* 0x0000000a160a7223 */ /* 0x000fe20000000009 */
[----:B------:R-:W-:-:S03]  /*11c0*/  FFMA R33, R3, R8, R0 ;  /* 0x0000000803217223 */ /* 0x000fc60000000000 */
[----:B------:R-:W-:Y:S02]  /*11d0*/  FFMA R25, R23, R11, R10 ;  /* 0x0000000b17197223 */ /* 0x000fe4000000000a */
[----:B------:R-:W1:Y:S01]  /*11e0*/  LDS.128 R8, [UR4+0x100] ;  /* 0x00010004ff087984 */ /* 0x000e620008000c00 */
[----:B--2---:R-:W-:-:S04]  /*11f0*/  FFMA R14, R21, R14, RZ ;  /* 0x0000000e150e7223 */ /* 0x004fc800000000ff */
[----:B------:R-:W-:-:S04]  /*1200*/  FFMA R15, R22, R15, R14 ;  /* 0x0000000f160f7223 */ /* 0x000fc8000000000e */
[----:B---3--:R-:W-:-:S04]  /*1210*/  FFMA R4, R23, R4, R15 ;  /* 0x0000000417047223 */ /* 0x008fc8000000000f */
[----:B------:R-:W-:-:S04]  /*1220*/  FFMA R5, R2, R5, R4 ;  /* 0x0000000502057223 */ /* 0x000fc80000000004 */
[----:B------:R-:W-:Y:S01]  /*1230*/  FFMA R29, R3, R6, R5 ;  /* 0x00000006031d7223 */ /* 0x000fe20000000005 */
[----:B------:R-:W-:Y:S01]  /*1240*/  FFMA R12, R2, R12, R25 ;  /* 0x0000000c020c7223 */ /* 0x000fe20000000019 */
[----:B------:R-:W-:Y:S01]  /*1250*/  STG.E desc[UR8][R36.64+0xc], R24 ;  /* 0x00000c1824007986 */ /* 0x000fe2000c101908 */
[----:B0-----:R-:W-:Y:S02]  /*1260*/  FFMA R5, R21, R16, RZ ;  /* 0x0000001015057223 */ /* 0x001fe400000000ff */
[----:B------:R-:W-:Y:S01]  /*1270*/  FFMA R31, R3, R13, R12 ;  /* 0x0000000d031f7223 */ /* 0x000fe2000000000c */
[----:B------:R-:W0:Y:S01]  /*1280*/  LDS.128 R24, [UR4+0x120] ;  /* 0x00012004ff187984 */ /* 0x000e220008000c00 */
[----:B------:R-:W-:-:S03]  /*1290*/  FFMA R0, R22, R17, R5 ;  /* 0x0000001116007223 */ /* 0x000fc60000000005 */
[----:B------:R-:W2:Y:S01]  /*12a0*/  LDS.128 R12, [UR4+0x110] ;  /* 0x00011004ff0c7984 */ /* 0x000ea20008000c00 */
[----:B------:R-:W-:Y:S01]  /*12b0*/  FFMA R5, R23, R18, R0 ;  /* 0x0000001217057223 */ /* 0x000fe20000000000 */
[----:B-1----:R-:W-:-:S03]  /*12c0*/  FFMA R9, R21, R9, RZ ;  /* 0x0000000915097223 */ /* 0x002fc600000000ff */
[----:B------:R-:W-:Y:S02]  /*12d0*/  FFMA R0, R2, R19, R5 ;  /* 0x0000001302007223 */ /* 0x000fe40000000005 */
[----:B------:R-:W1:Y:S01]  /*12e0*/  LDS.128 R16, [UR5+0x130] ;  /* 0x00013005ff107984 */ /* 0x000e620008000c00 */
[----:B------:R-:W-:Y:S01]  /*12f0*/  FFMA R10, R22, R10, R9 ;  /* 0x0000000a160a7223 */ /* 0x000fe20000000009 */
[----:B------:R-:W-:Y:S02]  /*1300*/  FFMA R9, R21, R7, RZ ;  /* 0x0000000715097223 */ /* 0x000fe400000000ff */
[----:B------:R-:W3:Y:S04]  /*1310*/  LDS.128 R4, [UR5+0xe0] ;  /* 0x0000e005ff047984 */ /* 0x000ee80008000c00 */
[----:B------:R2:W-:Y:S01]  /*1320*/  STG.E desc[UR8][R36.64+0x20], R33 ;  /* 0x0000202124007986 */ /* 0x0005e2000c101908 */
[----:B------:R-:W-:Y:S01]  /*1330*/  FFMA R11, R23, R11, R10 ;  /* 0x0000000b170b7223 */ /* 0x000fe2000000000a */
[C---:B0-----:R-:W-:Y:S01]  /*1340*/  FFMA R27, R21.reuse, R27, RZ ;  /* 0x0000001b151b7223 */ /* 0x041fe200000000ff */
[----:B--2---:R-:W-:-:S04]  /*1350*/  FFMA R33, R21, R14, RZ ;  /* 0x0000000e15217223 */ /* 0x004fc800000000ff */
[----:B------:R-:W-:Y:S01]  /*1360*/  FFMA R10, R22, R15, R33 ;  /* 0x0000000f160a7223 */ /* 0x000fe20000000021 */
[-C--:B-1----:R-:W-:Y:S01]  /*1370*/  FFMA R16, R16, R22.reuse, R27 ;  /* 0x0000001610107223 */ /* 0x082fe2000000001b */
[----:B---3--:R-:W-:Y:S02]  /*1380*/  FFMA R4, R4, R22, R9 ;  /* 0x0000001604047223 */ /* 0x008fe40000000009 */
[C---:B------:R-:W-:Y:S01]  /*1390*/  FFMA R10, R23.reuse, R24, R10 ;  /* 0x00000018170a7223 */ /* 0x040fe2000000000a */
[C---:B------:R-:W-:Y:S01]  /*13a0*/  FFMA R17, R23.reuse, R17, R16 ;  /* 0x0000001117117223 */ /* 0x040fe20000000010 */
[----:B------:R-:W-:Y:S01]  /*13b0*/  FFMA R5, R23, R5, R4 ;  /* 0x0000000517057223 */ /* 0x000fe20000000004 */
[C---:B------:R-:W-:Y:S01]  /*13c0*/  FFMA R12, R2.reuse, R12, R11 ;  /* 0x0000000c020c7223 */ /* 0x040fe2000000000b */
[C---:B------:R-:W-:Y:S01]  /*13d0*/  FFMA R25, R2.reuse, R25, R10 ;  /* 0x0000001902197223 */ /* 0x040fe2000000000a */
[C---:B------:R-:W-:Y:S01]  /*13e0*/  FFMA R18, R2.reuse, R18, R17 ;  /* 0x0000001202127223 */ /* 0x040fe20000000011 */
[----:B------:R-:W-:Y:S01]  /*13f0*/  FFMA R6, R2, R6, R5 ;  /* 0x0000000602067223 */ /* 0x000fe20000000005 */
[C---:B------:R-:W-:Y:S01]  /*1400*/  FFMA R9, R3.reuse, R8, R0 ;  /* 0x0000000803097223 */ /* 0x040fe20000000000 */
[C---:B------:R-:W-:Y:S01]  /*1410*/  FFMA R13, R3.reuse, R13, R12 ;  /* 0x0000000d030d7223 */ /* 0x040fe2000000000c */
[C---:B------:R-:W-:Y:S01]  /*1420*/  FFMA R5, R3.reuse, R26, R25 ;  /* 0x0000001a03057223 */ /* 0x040fe20000000019 */
[C---:B------:R-:W-:Y:S01]  /*1430*/  FFMA R7, R3.reuse, R7, R6 ;  /* 0x0000000703077223 */ /* 0x040fe20000000006 */
[----:B------:R-:W-:Y:S01]  /*1440*/  FFMA R19, R3, R19, R18 ;  /* 0x0000001303137223 */ /* 0x000fe20000000012 */
[----:B------:R-:W-:Y:S04]  /*1450*/  STG.E desc[UR8][R36.64+0x1c], R20 ;  /* 0x00001c1424007986 */ /* 0x000fe8000c101908 */
[----:B------:R-:W-:Y:S04]  /*1460*/  STG.E desc[UR8][R36.64+0x24], R31 ;  /* 0x0000241f24007986 */ /* 0x000fe8000c101908 */
[----:B------:R-:W-:Y:S04]  /*1470*/  STG.E desc[UR8][R36.64+0x28], R29 ;  /* 0x0000281d24007986 */ /* 0x000fe8000c101908 */
[----:B------:R-:W-:Y:S04]  /*1480*/  STG.E desc[UR8][R36.64+0x30], R9 ;  /* 0x0000300924007986 */ /* 0x000fe8000c101908 */
[----:B------:R-:W-:Y:S04]  /*1490*/  STG.E desc[UR8][R36.64+0x34], R13 ;  /* 0x0000340d24007986 */ /* 0x000fe8000c101908 */
[----:B------:R-:W-:Y:S04]  /*14a0*/  STG.E desc[UR8][R36.64+0x38], R5 ;  /* 0x0000380524007986 */ /* 0x000fe8000c101908 */
[----:B------:R-:W-:Y:S04]  /*14b0*/  STG.E desc[UR8][R36.64+0x2c], R7 ;  /* 0x00002c0724007986 */ /* 0x000fe8000c101908 */
[----:B------:R-:W-:Y:S01]  /*14c0*/  STG.E desc[UR8][R36.64+0x3c], R19 ;  /* 0x00003c1324007986 */ /* 0x000fe2000c101908 */
[----:B------:R-:W-:Y:S05]  /*14d0*/  EXIT ;  /* 0x000000000000794d */ /* 0x000fea0003800000 */
.L_x_1:
        /* <DEDUP_REMOVED lines=10> */
.L_x_3:


//--------------------- .nv.shared.reserved.0     --------------------------
	.section	.nv.shared.reserved.0,"aw",@nobits
	.weak		__nv_reservedSMEM_offset_0_alias
	.size		__nv_reservedSMEM_offset_0_alias, 0, 64
	.other		__nv_reservedSMEM_offset_0_alias,@"STO_CUDA_RESERVED_SHARED STV_DEFAULT"
__nv_reservedSMEM_offset_0_alias:
	.zero		0
	.zero		64


//--------------------- .nv.shared.default_function_kernel_1 --------------------------
	.section	.nv.shared.default_function_kernel_1,"aw",@nobits
	.sectionflags	@""
	.align	4
.nv.shared.default_function_kernel_1:
	.zero		1384


//--------------------- .nv.constant0.default_function_kernel --------------------------
	.section	.nv.constant0.default_function_kernel,"a",@progbits
	.sectionflags	@""
	.align	4
.nv.constant0.default_function_kernel:
	.zero		912


//--------------------- .nv.constant0.default_function_kernel_1 --------------------------
	.section	.nv.constant0.default_function_kernel_1,"a",@progbits
	.sectionflags	@""
	.align	4
.nv.constant0.default_function_kernel_1:
	.zero		920


//--------------------- SYMBOLS --------------------------

	.type		.nv.reservedSmem.offset0,@object
	.size		.nv.reservedSmem.offset0,0x4
	.type		.nv.reservedSmem.cap,@object
	.size		.nv.reservedSmem.cap,0x4
